//
// Generated by NVIDIA NVVM Compiler
//
// Compiler Build ID: CL-36424714
// Cuda compilation tools, release 13.0, V13.0.88
// Based on NVVM 20.0.0
//

.version 9.0
.target sm_100
.address_size 64

	// .globl	_Z12gaussian_pdfPKfPfffi

.visible .entry _Z12gaussian_pdfPKfPfffi(
	.param .u64 .ptr .align 1 _Z12gaussian_pdfPKfPfffi_param_0,
	.param .u64 .ptr .align 1 _Z12gaussian_pdfPKfPfffi_param_1,
	.param .f32 _Z12gaussian_pdfPKfPfffi_param_2,
	.param .f32 _Z12gaussian_pdfPKfPfffi_param_3,
	.param .u32 _Z12gaussian_pdfPKfPfffi_param_4
)
{
	.reg .pred 	%p<3>;
	.reg .b32 	%r<14>;
	.reg .b32 	%f<48>;
	.reg .b64 	%rd<9>;

	ld.param.u64 	%rd1, [_Z12gaussian_pdfPKfPfffi_param_0];
	ld.param.u64 	%rd2, [_Z12gaussian_pdfPKfPfffi_param_1];
	ld.param.f32 	%f7, [_Z12gaussian_pdfPKfPfffi_param_2];
	ld.param.f32 	%f8, [_Z12gaussian_pdfPKfPfffi_param_3];
	ld.param.u32 	%r4, [_Z12gaussian_pdfPKfPfffi_param_4];
	mov.u32 	%r5, %tid.x;
	mov.u32 	%r6, %ntid.x;
	mov.u32 	%r7, %ctaid.x;
	mad.lo.s32 	%r1, %r6, %r7, %r5;
	setp.ge.s32 	%p1, %r1, %r4;
	@%p1 bra 	$L__BB0_4;
	cvta.to.global.u64 	%rd3, %rd1;
	mul.wide.s32 	%rd4, %r1, 4;
	add.s64 	%rd5, %rd3, %rd4;
	ld.global.nc.f32 	%f10, [%rd5];
	add.f32 	%f47, %f10, 0fBDE147AE;
	mul.f32 	%f2, %f8, 0f40206C99;
	mov.f32 	%f46, 0f00000000;
	mov.b32 	%r13, 0;
$L__BB0_2:
	sub.f32 	%f11, %f47, %f7;
	div.rn.f32 	%f12, %f11, %f8;
	mul.f32 	%f13, %f12, 0fBF000000;
	mul.f32 	%f14, %f12, %f13;
	fma.rn.f32 	%f15, %f14, 0f3BBB989D, 0f3F000000;
	cvt.sat.f32.f32 	%f16, %f15;
	mov.f32 	%f17, 0f4B400001;
	mov.f32 	%f18, 0f437C0000;
	fma.rm.f32 	%f19, %f16, %f18, %f17;
	add.f32 	%f20, %f19, 0fCB40007F;
	neg.f32 	%f21, %f20;
	fma.rn.f32 	%f22, %f14, 0f3FB8AA3B, %f21;
	fma.rn.f32 	%f23, %f14, 0f32A57060, %f22;
	mov.b32 	%r9, %f19;
	shl.b32 	%r10, %r9, 23;
	mov.b32 	%f24, %r10;
	ex2.approx.ftz.f32 	%f25, %f23;
	mul.f32 	%f26, %f25, %f24;
	div.rn.f32 	%f27, %f26, %f2;
	add.f32 	%f28, %f46, %f27;
	add.f32 	%f29, %f47, 0f3C23D70A;
	sub.f32 	%f30, %f29, %f7;
	div.rn.f32 	%f31, %f30, %f8;
	mul.f32 	%f32, %f31, 0fBF000000;
	mul.f32 	%f33, %f31, %f32;
	fma.rn.f32 	%f34, %f33, 0f3BBB989D, 0f3F000000;
	cvt.sat.f32.f32 	%f35, %f34;
	fma.rm.f32 	%f36, %f35, %f18, %f17;
	add.f32 	%f37, %f36, 0fCB40007F;
	neg.f32 	%f38, %f37;
	fma.rn.f32 	%f39, %f33, 0f3FB8AA3B, %f38;
	fma.rn.f32 	%f40, %f33, 0f32A57060, %f39;
	mov.b32 	%r11, %f36;
	shl.b32 	%r12, %r11, 23;
	mov.b32 	%f41, %r12;
	ex2.approx.ftz.f32 	%f42, %f40;
	mul.f32 	%f43, %f42, %f41;
	div.rn.f32 	%f44, %f43, %f2;
	add.f32 	%f46, %f28, %f44;
	add.f32 	%f47, %f29, 0f3C23D70A;
	add.s32 	%r13, %r13, 2;
	setp.ne.s32 	%p2, %r13, 22;
	@%p2 bra 	$L__BB0_2;
	div.rn.f32 	%f45, %f46, 0f41B00000;
	cvta.to.global.u64 	%rd6, %rd2;
	add.s64 	%rd8, %rd6, %rd4;
	st.global.f32 	[%rd8], %f45;
$L__BB0_4:
	ret;

}


// ===== COMPILED SASS (sm_100) =====

	.target	sm_100

	.elftype	@"ET_EXEC"


//--------------------- .note.nv.tkinfo           --------------------------
	.section	.note.nv.tkinfo,"",@"SHT_NOTE"
	.sectionflags	@"SHF_NOTE_NV_TKINFO"
	.tkinfo
        /*0018*/ 	.word	0x00000002
        /*0030*/ 	.string	""
        /*0030*/ 	.string	"ptxas"
        /*0030*/ 	.string	"Cuda compilation tools, release 13.0, V13.0.88"
        /*0030*/ 	.string	"Build cuda_13.0.r13.0/compiler.36424714_0"
        /*0030*/ 	.string	"-arch sm_100 -m 64 "



//--------------------- .note.nv.cuinfo           --------------------------
	.section	.note.nv.cuinfo,"",@"SHT_NOTE"
	.sectionflags	@"SHF_NOTE_NV_CUINFO"
        /*0018*/ 	.short	0x0002
        /*001a*/ 	.short	0x0064
        /*001c*/ 	.short	0x0082
	.zero		2


//--------------------- .nv.info                  --------------------------
	.section	.nv.info,"",@"SHT_CUDA_INFO"
	.align	4


	//----- nvinfo : EIATTR_REGCOUNT
	.align		4
        /*0000*/ 	.byte	0x04, 0x2f
        /*0002*/ 	.short	(.L_1 - .L_0)
	.align		4
.L_0:
        /*0004*/ 	.word	index@(_Z12gaussian_pdfPKfPfffi)
        /*0008*/ 	.word	0x00000015


	//----- nvinfo : EIATTR_FRAME_SIZE
	.align		4
.L_1:
        /*000c*/ 	.byte	0x04, 0x11
        /*000e*/ 	.short	(.L_3 - .L_2)
	.align		4
.L_2:
        /*0010*/ 	.word	index@($__internal_0_$__cuda_sm3x_div_rn_noftz_f32_slowpath)
        /*0014*/ 	.word	0x00000000


	//----- nvinfo : EIATTR_FRAME_SIZE
	.align		4
.L_3:
        /*0018*/ 	.byte	0x04, 0x11
        /*001a*/ 	.short	(.L_5 - .L_4)
	.align		4
.L_4:
        /*001c*/ 	.word	index@(_Z12gaussian_pdfPKfPfffi)
        /*0020*/ 	.word	0x00000000


	//----- nvinfo : EIATTR_MIN_STACK_SIZE
	.align		4
.L_5:
        /*0024*/ 	.byte	0x04, 0x12
        /*0026*/ 	.short	(.L_7 - .L_6)
	.align		4
.L_6:
        /*0028*/ 	.word	index@(_Z12gaussian_pdfPKfPfffi)
        /*002c*/ 	.word	0x00000000
.L_7:


//--------------------- .nv.compat                --------------------------
	.section	.nv.compat,"",@"SHT_CUDA_COMPAT_INFO"
	.align	4
        /*0000*/ 	.byte	0x02, 0x09, 0x00, 0x00, 0x02, 0x02, 0x01, 0x00, 0x02, 0x05, 0x05, 0x00, 0x03, 0x07, 0x01, 0x01
        /*0010*/ 	.byte	0x02, 0x03, 0x00, 0x00, 0x02, 0x06, 0x01, 0x00, 0x04, 0x0b, 0x08, 0x00, 0x01, 0x00, 0x00, 0x00
        /*0020*/ 	.byte	0x00, 0x00, 0x00, 0x00


//--------------------- .nv.info._Z12gaussian_pdfPKfPfffi --------------------------
	.section	.nv.info._Z12gaussian_pdfPKfPfffi,"",@"SHT_CUDA_INFO"
	.sectionflags	@""
	.align	4


	//----- nvinfo : EIATTR_CUDA_API_VERSION
	.align		4
        /*0000*/ 	.byte	0x04, 0x37
        /*0002*/ 	.short	(.L_9 - .L_8)
.L_8:
        /*0004*/ 	.word	0x00000082


	//----- nvinfo : EIATTR_KPARAM_INFO
	.align		4
.L_9:
        /*0008*/ 	.byte	0x04, 0x17
        /*000a*/ 	.short	(.L_11 - .L_10)
.L_10:
        /*000c*/ 	.word	0x00000000
        /*0010*/ 	.short	0x0004
        /*0012*/ 	.short	0x0018
        /*0014*/ 	.byte	0x00, 0xf0, 0x11, 0x00


	//----- nvinfo : EIATTR_KPARAM_INFO
	.align		4
.L_11:
        /*0018*/ 	.byte	0x04, 0x17
        /*001a*/ 	.short	(.L_13 - .L_12)
.L_12:
        /*001c*/ 	.word	0x00000000
        /*0020*/ 	.short	0x0003
        /*0022*/ 	.short	0x0014
        /*0024*/ 	.byte	0x00, 0xf0, 0x11, 0x00


	//----- nvinfo : EIATTR_KPARAM_INFO
	.align		4
.L_13:
        /*0028*/ 	.byte	0x04, 0x17
        /*002a*/ 	.short	(.L_15 - .L_14)
.L_14:
        /*002c*/ 	.word	0x00000000
        /*0030*/ 	.short	0x0002
        /*0032*/ 	.short	0x0010
        /*0034*/ 	.byte	0x00, 0xf0, 0x11, 0x00


	//----- nvinfo : EIATTR_KPARAM_INFO
	.align		4
.L_15:
        /*0038*/ 	.byte	0x04, 0x17
        /*003a*/ 	.short	(.L_17 - .L_16)
.L_16:
        /*003c*/ 	.word	0x00000000
        /*0040*/ 	.short	0x0001
        /*0042*/ 	.short	0x0008
        /*0044*/ 	.byte	0x00, 0xf5, 0x21, 0x00


	//----- nvinfo : EIATTR_KPARAM_INFO
	.align		4
.L_17:
        /*0048*/ 	.byte	0x04, 0x17
        /*004a*/ 	.short	(.L_19 - .L_18)
.L_18:
        /*004c*/ 	.word	0x00000000
        /*0050*/ 	.short	0x0000
        /*0052*/ 	.short	0x0000
        /*0054*/ 	.byte	0x00, 0xf5, 0x21, 0x00


	//----- nvinfo : EIATTR_SPARSE_MMA_MASK
	.align		4
.L_19:
        /*0058*/ 	.byte	0x03, 0x50
        /*005a*/ 	.short	0x0000


	//----- nvinfo : EIATTR_MAXREG_COUNT
	.align		4
        /*005c*/ 	.byte	0x03, 0x1b
        /*005e*/ 	.short	0x00ff


	//----- nvinfo : EIATTR_MERCURY_ISA_VERSION
	.align		4
        /*0060*/ 	.byte	0x03, 0x5f
        /*0062*/ 	.short	0x0101


	//----- nvinfo : EIATTR_VRC_CTA_INIT_COUNT
	.align		4
        /*0064*/ 	.byte	0x02, 0x4a
	.zero		1
	.zero		1


	//----- nvinfo : EIATTR_EXIT_INSTR_OFFSETS
	.align		4
        /*0068*/ 	.byte	0x04, 0x1c
        /*006a*/ 	.short	(.L_21 - .L_20)


	//   ....[0]....
.L_20:
        /*006c*/ 	.word	0x00000070


	//   ....[1]....
        /*0070*/ 	.word	0x000007e0


	//----- nvinfo : EIATTR_CRS_STACK_SIZE
	.align		4
.L_21:
        /*0074*/ 	.byte	0x04, 0x1e
        /*0076*/ 	.short	(.L_23 - .L_22)
.L_22:
        /*0078*/ 	.word	0x00000000


	//----- nvinfo : EIATTR_CBANK_PARAM_SIZE
	.align		4
.L_23:
        /*007c*/ 	.byte	0x03, 0x19
        /*007e*/ 	.short	0x001c


	//----- nvinfo : EIATTR_PARAM_CBANK
	.align		4
        /*0080*/ 	.byte	0x04, 0x0a
        /*0082*/ 	.short	(.L_25 - .L_24)
	.align		4
.L_24:
        /*0084*/ 	.word	index@(.nv.constant0._Z12gaussian_pdfPKfPfffi)
        /*0088*/ 	.short	0x0380
        /*008a*/ 	.short	0x001c


	//----- nvinfo : EIATTR_SW_WAR
	.align		4
.L_25:
        /*008c*/ 	.byte	0x04, 0x36
        /*008e*/ 	.short	(.L_27 - .L_26)
.L_26:
        /*0090*/ 	.word	0x00000008
.L_27:


//--------------------- .nv.callgraph             --------------------------
	.section	.nv.callgraph,"",@"SHT_CUDA_CALLGRAPH"
	.align	4
	.sectionentsize	8
	.align		4
        /*0000*/ 	.word	0x00000000
	.align		4
        /*0004*/ 	.word	0xffffffff
	.align		4
        /*0008*/ 	.word	0x00000000
	.align		4
        /*000c*/ 	.word	0xfffffffe
	.align		4
        /*0010*/ 	.word	0x00000000
	.align		4
        /*0014*/ 	.word	0xfffffffd
	.align		4
        /*0018*/ 	.word	0x00000000
	.align		4
        /*001c*/ 	.word	0xfffffffc


//--------------------- .text._Z12gaussian_pdfPKfPfffi --------------------------
	.section	.text._Z12gaussian_pdfPKfPfffi,"ax",@progbits
	.align	128
        .global         _Z12gaussian_pdfPKfPfffi
        .type           _Z12gaussian_pdfPKfPfffi,@function
        .size           _Z12gaussian_pdfPKfPfffi,(.L_x_23 - _Z12gaussian_pdfPKfPfffi)
        .other          _Z12gaussian_pdfPKfPfffi,@"STO_CUDA_ENTRY STV_DEFAULT"
_Z12gaussian_pdfPKfPfffi:
.text._Z12gaussian_pdfPKfPfffi:
[----:B------:R-:W-:Y:S01]  /*0000*/  LDC R1, c[0x0][0x37c] ;  /* 0x0000df00ff017b82 */ /* 0x000fe20000000800 */
[----:B------:R-:W0:Y:S01]  /*0010*/  S2R R6, SR_TID.X ;  /* 0x0000000000067919 */ /* 0x000e220000002100 */
[----:B------:R-:W0:Y:S01]  /*0020*/  LDCU UR4, c[0x0][0x360] ;  /* 0x00006c00ff0477ac */ /* 0x000e220008000800 */
[----:B------:R-:W0:Y:S01]  /*0030*/  S2R R3, SR_CTAID.X ;  /* 0x0000000000037919 */ /* 0x000e220000002500 */
[----:B------:R-:W1:Y:S01]  /*0040*/  LDCU UR5, c[0x0][0x398] ;  /* 0x00007300ff0577ac */ /* 0x000e620008000800 */
[----:B0-----:R-:W-:-:S05]  /*0050*/  IMAD R6, R3, UR4, R6 ;  /* 0x0000000403067c24 */ /* 0x001fca000f8e0206 */
[----:B-1----:R-:W-:-:S13]  /*0060*/  ISETP.GE.AND P0, PT, R6, UR5, PT ;  /* 0x0000000506007c0c */ /* 0x002fda000bf06270 */
[----:B------:R-:W-:Y:S05]  /*0070*/  @P0 EXIT ;  /* 0x000000000000094d */ /* 0x000fea0003800000 */
[----:B------:R-:W0:Y:S01]  /*0080*/  LDC.64 R2, c[0x0][0x380] ;  /* 0x0000e000ff027b82 */ /* 0x000e220000000a00 */
[----:B------:R-:W1:Y:S07]  /*0090*/  LDCU.64 UR6, c[0x0][0x358] ;  /* 0x00006b00ff0677ac */ /* 0x000e6e0008000a00 */
[----:B------:R-:W2:Y:S08]  /*00a0*/  LDC R7, c[0x0][0x394] ;  /* 0x0000e500ff077b82 */ /* 0x000eb00000000800 */
[----:B------:R-:W3:Y:S01]  /*00b0*/  LDC.64 R4, c[0x0][0x390] ;  /* 0x0000e400ff047b82 */ /* 0x000ee20000000a00 */
[----:B0-----:R-:W-:-:S06]  /*00c0*/  IMAD.WIDE R2, R6, 0x4, R2 ;  /* 0x0000000406027825 */ /* 0x001fcc00078e0202 */
[----:B-1----:R-:W4:Y:S01]  /*00d0*/  LDG.E.CONSTANT R2, desc[UR6][R2.64] ;  /* 0x0000000602027981 */ /* 0x002f22000c1e9900 */
[----:B------:R-:W-:Y:S02]  /*00e0*/  HFMA2 R0, -RZ, RZ, 0, 0 ;  /* 0x00000000ff007431 */ /* 0x000fe400000001ff */
[----:B--2---:R-:W-:Y:S01]  /*00f0*/  FMUL R7, R7, 2.5066282749176025391 ;  /* 0x40206c9907077820 */ /* 0x004fe20000400000 */
[----:B------:R-:W-:Y:S01]  /*0100*/  UMOV UR4, URZ ;  /* 0x000000ff00047c82 */ /* 0x000fe20008000000 */
[----:B---34-:R-:W-:-:S07]  /*0110*/  FADD R9, R2, -0.10999999940395355225 ;  /* 0xbde147ae02097421 */ /* 0x018fce0000000000 */
.L_x_8:
[----:B------:R-:W0:Y:S01]  /*0120*/  MUFU.RCP R8, R5 ;  /* 0x0000000500087308 */ /* 0x000e220000001000 */
[----:B------:R-:W-:Y:S01]  /*0130*/  FADD R2, R9, -R4 ;  /* 0x8000000409027221 */ /* 0x000fe20000000000 */
[----:B------:R-:W-:Y:S01]  /*0140*/  UIADD3 UR4, UPT, UPT, UR4, 0x2, URZ ;  /* 0x0000000204047890 */ /* 0x000fe2000fffe0ff */
[----:B------:R-:W-:Y:S03]  /*0150*/  BSSY.RECONVERGENT B0, `(.L_x_0) ;  /* 0x000000d000007945 */ /* 0x000fe60003800200 */
[----:B------:R-:W-:Y:S02]  /*0160*/  UISETP.NE.AND UP0, UPT, UR4, 0x16, UPT ;  /* 0x000000160400788c */ /* 0x000fe4000bf05270 */
[----:B------:R-:W1:Y:S01]  /*0170*/  FCHK P0, R2, R5 ;  /* 0x0000000502007302 */ /* 0x000e620000000000 */
[----:B0-----:R-:W-:-:S04]  /*0180*/  FFMA R3, R8, -R5, 1 ;  /* 0x3f80000008037423 */ /* 0x001fc80000000805 */
[----:B------:R-:W-:-:S04]  /*0190*/  FFMA R3, R8, R3, R8 ;  /* 0x0000000308037223 */ /* 0x000fc80000000008 */
[----:B------:R-:W-:-:S04]  /*01a0*/  FFMA R8, R2, R3, RZ ;  /* 0x0000000302087223 */ /* 0x000fc800000000ff */
[----:B------:R-:W-:-:S04]  /*01b0*/  FFMA R10, R8, -R5, R2 ;  /* 0x80000005080a7223 */ /* 0x000fc80000000002 */
[----:B------:R-:W-:Y:S01]  /*01c0*/  FFMA R3, R3, R10, R8 ;  /* 0x0000000a03037223 */ /* 0x000fe20000000008 */
[----:B-1----:R-:W-:Y:S06]  /*01d0*/  @!P0 BRA `(.L_x_1) ;  /* 0x0000000000108947 */ /* 0x002fec0003800000 */
[----:B------:R-:W0:Y:S01]  /*01e0*/  LDCU UR5, c[0x0][0x394] ;  /* 0x00007280ff0577ac */ /* 0x000e220008000800 */
[----:B------:R-:W-:Y:S02]  /*01f0*/  MOV R10, 0x220 ;  /* 0x00000220000a7802 */ /* 0x000fe40000000f00 */
[----:B0-----:R-:W-:-:S07]  /*0200*/  MOV R3, UR5 ;  /* 0x0000000500037c02 */ /* 0x001fce0008000f00 */
[----:B------:R-:W-:Y:S05]  /*0210*/  CALL.REL.NOINC `($__internal_0_$__cuda_sm3x_div_rn_noftz_f32_slowpath) ;  /* 0x0000000400747944 */ /* 0x000fea0003c00000 */
.L_x_1:
[----:B------:R-:W-:Y:S05]  /*0220*/  BSYNC.RECONVERGENT B0 ;  /* 0x0000000000007941 */ /* 0x000fea0003800200 */
.L_x_0:
[----:B------:R-:W-:Y:S01]  /*0230*/  FMUL R2, R3, -0.5 ;  /* 0xbf00000003027820 */ /* 0x000fe20000400000 */
[----:B------:R-:W-:Y:S02]  /*0240*/  HFMA2 R8, -RZ, RZ, 3.7421875, 0 ;  /* 0x437c0000ff087431 */ /* 0x000fe400000001ff */
[----:B------:R-:W-:Y:S01]  /*0250*/  IMAD.MOV.U32 R11, RZ, RZ, 0x3bbb989d ;  /* 0x3bbb989dff0b7424 */ /* 0x000fe200078e00ff */
[----:B------:R-:W-:Y:S01]  /*0260*/  BSSY.RECONVERGENT B0, `(.L_x_2) ;  /* 0x0000015000007945 */ /* 0x000fe20003800200 */
[----:B------:R-:W-:-:S04]  /*0270*/  FMUL R2, R2, R3 ;  /* 0x0000000302027220 */ /* 0x000fc80000400000 */
[----:B------:R-:W-:-:S04]  /*0280*/  FFMA.SAT R3, R2, R11, 0.5 ;  /* 0x3f00000002037423 */ /* 0x000fc8000000200b */
[----:B------:R-:W-:Y:S02]  /*0290*/  FFMA.RM R3, R3, R8, 12582913 ;  /* 0x4b40000103037423 */ /* 0x000fe40000004008 */
[----:B------:R-:W0:Y:S02]  /*02a0*/  MUFU.RCP R8, R7 ;  /* 0x0000000700087308 */ /* 0x000e240000001000 */
[----:B------:R-:W-:-:S04]  /*02b0*/  FADD R11, R3, -12583039 ;  /* 0xcb40007f030b7421 */ /* 0x000fc80000000000 */
[----:B------:R-:W-:-:S04]  /*02c0*/  FFMA R11, R2, 1.4426950216293334961, -R11 ;  /* 0x3fb8aa3b020b7823 */ /* 0x000fc8000000080b */
[----:B------:R-:W-:Y:S01]  /*02d0*/  FFMA R11, R2, 1.925963033500011079e-08, R11 ;  /* 0x32a57060020b7823 */ /* 0x000fe2000000000b */
[----:B------:R-:W-:-:S05]  /*02e0*/  SHF.L.U32 R2, R3, 0x17, RZ ;  /* 0x0000001703027819 */ /* 0x000fca00000006ff */
[----:B------:R-:W1:Y:S01]  /*02f0*/  MUFU.EX2 R11, R11 ;  /* 0x0000000b000b7308 */ /* 0x000e620000000800 */
[----:B0-----:R-:W-:-:S04]  /*0300*/  FFMA R3, -R7, R8, 1 ;  /* 0x3f80000007037423 */ /* 0x001fc80000000108 */
[----:B------:R-:W-:Y:S01]  /*0310*/  FFMA R3, R8, R3, R8 ;  /* 0x0000000308037223 */ /* 0x000fe20000000008 */
[----:B-1----:R-:W-:-:S04]  /*0320*/  FMUL R2, R2, R11 ;  /* 0x0000000b02027220 */ /* 0x002fc80000400000 */
[----:B------:R-:W0:Y:S01]  /*0330*/  FCHK P0, R2, R7 ;  /* 0x0000000702007302 */ /* 0x000e220000000000 */
[----:B------:R-:W-:-:S04]  /*0340*/  FFMA R8, R2, R3, RZ ;  /* 0x0000000302087223 */ /* 0x000fc800000000ff */
[----:B------:R-:W-:-:S04]  /*0350*/  FFMA R10, -R7, R8, R2 ;  /* 0x00000008070a7223 */ /* 0x000fc80000000102 */
[----:B------:R-:W-:Y:S01]  /*0360*/  FFMA R3, R3, R10, R8 ;  /* 0x0000000a03037223 */ /* 0x000fe20000000008 */
[----:B0-----:R-:W-:Y:S06]  /*0370*/  @!P0 BRA `(.L_x_3) ;  /* 0x00000000000c8947 */ /* 0x001fec0003800000 */
[----:B------:R-:W-:Y:S01]  /*0380*/  IMAD.MOV.U32 R3, RZ, RZ, R7 ;  /* 0x000000ffff037224 */ /* 0x000fe200078e0007 */
[----:B------:R-:W-:-:S07]  /*0390*/  MOV R10, 0x3b0 ;  /* 0x000003b0000a7802 */ /* 0x000fce0000000f00 */
[----:B------:R-:W-:Y:S05]  /*03a0*/  CALL.REL.NOINC `($__internal_0_$__cuda_sm3x_div_rn_noftz_f32_slowpath) ;  /* 0x0000000400107944 */ /* 0x000fea0003c00000 */
.L_x_3:
[----:B------:R-:W-:Y:S05]  /*03b0*/  BSYNC.RECONVERGENT B0 ;  /* 0x0000000000007941 */ /* 0x000fea0003800200 */
.L_x_2:
[----:B------:R-:W0:Y:S01]  /*03c0*/  MUFU.RCP R2, R5 ;  /* 0x0000000500027308 */ /* 0x000e220000001000 */
[----:B------:R-:W-:Y:S01]  /*03d0*/  FADD R9, R9, 0.0099999997764825820923 ;  /* 0x3c23d70a09097421 */ /* 0x000fe20000000000 */
[----:B------:R-:W-:Y:S01]  /*03e0*/  BSSY.RECONVERGENT B0, `(.L_x_4) ;  /* 0x0000010000007945 */ /* 0x000fe20003800200 */
[----:B------:R-:W-:Y:S02]  /*03f0*/  FADD R8, R3, R0 ;  /* 0x0000000003087221 */ /* 0x000fe40000000000 */
[----:B------:R-:W-:-:S04]  /*0400*/  FADD R13, R9, -R4 ;  /* 0x80000004090d7221 */ /* 0x000fc80000000000 */
        /* <DEDUP_REMOVED lines=8> */
[----:B------:R-:W-:Y:S02]  /*0490*/  MOV R2, R13 ;  /* 0x0000000d00027202 */ /* 0x000fe40000000f00 */
[----:B------:R-:W-:Y:S02]  /*04a0*/  MOV R10, 0x4d0 ;  /* 0x000004d0000a7802 */ /* 0x000fe40000000f00 */
[----:B0-----:R-:W-:-:S07]  /*04b0*/  MOV R3, UR5 ;  /* 0x0000000500037c02 */ /* 0x001fce0008000f00 */
[----:B------:R-:W-:Y:S05]  /*04c0*/  CALL.REL.NOINC `($__internal_0_$__cuda_sm3x_div_rn_noftz_f32_slowpath) ;  /* 0x0000000000c87944 */ /* 0x000fea0003c00000 */
[----:B------:R-:W-:-:S07]  /*04d0*/  IMAD.MOV.U32 R2, RZ, RZ, R3 ;  /* 0x000000ffff027224 */ /* 0x000fce00078e0003 */
.L_x_5:
[----:B------:R-:W-:Y:S05]  /*04e0*/  BSYNC.RECONVERGENT B0 ;  /* 0x0000000000007941 */ /* 0x000fea0003800200 */
.L_x_4:
[----:B------:R-:W-:Y:S02]  /*04f0*/  HFMA2 R0, -RZ, RZ, 0.96630859375, -0.0022525787353515625 ;  /* 0x3bbb989dff007431 */ /* 0x000fe400000001ff */
[----:B------:R-:W-:Y:S01]  /*0500*/  FMUL R3, R2, -0.5 ;  /* 0xbf00000002037820 */ /* 0x000fe20000400000 */
[----:B------:R-:W-:Y:S01]  /*0510*/  MOV R11, 0x437c0000 ;  /* 0x437c0000000b7802 */ /* 0x000fe20000000f00 */
[----:B------:R-:W0:Y:S01]  /*0520*/  MUFU.RCP R10, R7 ;  /* 0x00000007000a7308 */ /* 0x000e220000001000 */
[----:B------:R-:W-:Y:S01]  /*0530*/  BSSY.RECONVERGENT B0, `(.L_x_6) ;  /* 0x0000014000007945 */ /* 0x000fe20003800200 */
[----:B------:R-:W-:-:S04]  /*0540*/  FMUL R3, R3, R2 ;  /* 0x0000000203037220 */ /* 0x000fc80000400000 */
[----:B------:R-:W-:-:S04]  /*0550*/  FFMA.SAT R0, R3, R0, 0.5 ;  /* 0x3f00000003007423 */ /* 0x000fc80000002000 */
[----:B------:R-:W-:-:S04]  /*0560*/  FFMA.RM R0, R0, R11, 12582913 ;  /* 0x4b40000100007423 */ /* 0x000fc8000000400b */
[C---:B------:R-:W-:Y:S01]  /*0570*/  FADD R2, R0.reuse, -12583039 ;  /* 0xcb40007f00027421 */ /* 0x040fe20000000000 */
[----:B------:R-:W-:Y:S02]  /*0580*/  IMAD.SHL.U32 R0, R0, 0x800000, RZ ;  /* 0x0080000000007824 */ /* 0x000fe400078e00ff */
[----:B0-----:R-:W-:Y:S01]  /*0590*/  FFMA R11, -R7, R10, 1 ;  /* 0x3f800000070b7423 */ /* 0x001fe2000000010a */
[----:B------:R-:W-:-:S04]  /*05a0*/  FFMA R2, R3, 1.4426950216293334961, -R2 ;  /* 0x3fb8aa3b03027823 */ /* 0x000fc80000000802 */
[----:B------:R-:W-:-:S04]  /*05b0*/  FFMA R2, R3, 1.925963033500011079e-08, R2 ;  /* 0x32a5706003027823 */ /* 0x000fc80000000002 */
[----:B------:R-:W0:Y:S02]  /*05c0*/  MUFU.EX2 R3, R2 ;  /* 0x0000000200037308 */ /* 0x000e240000000800 */
[----:B0-----:R-:W-:Y:S01]  /*05d0*/  FMUL R2, R0, R3 ;  /* 0x0000000300027220 */ /* 0x001fe20000400000 */
[----:B------:R-:W-:-:S05]  /*05e0*/  FFMA R0, R10, R11, R10 ;  /* 0x0000000b0a007223 */ /* 0x000fca000000000a */
[----:B------:R-:W0:Y:S01]  /*05f0*/  FCHK P0, R2, R7 ;  /* 0x0000000702007302 */ /* 0x000e220000000000 */
[----:B------:R-:W-:-:S04]  /*0600*/  FFMA R3, R0, R2, RZ ;  /* 0x0000000200037223 */ /* 0x000fc800000000ff */
[----:B------:R-:W-:-:S04]  /*0610*/  FFMA R10, -R7, R3, R2 ;  /* 0x00000003070a7223 */ /* 0x000fc80000000102 */
[----:B------:R-:W-:Y:S01]  /*0620*/  FFMA R3, R0, R10, R3 ;  /* 0x0000000a00037223 */ /* 0x000fe20000000003 */
[----:B0-----:R-:W-:Y:S06]  /*0630*/  @!P0 BRA `(.L_x_7) ;  /* 0x00000000000c8947 */ /* 0x001fec0003800000 */
[----:B------:R-:W-:Y:S02]  /*0640*/  MOV R3, R7 ;  /* 0x0000000700037202 */ /* 0x000fe40000000f00 */
[----:B------:R-:W-:-:S07]  /*0650*/  MOV R10, 0x670 ;  /* 0x00000670000a7802 */ /* 0x000fce0000000f00 */
[----:B------:R-:W-:Y:S05]  /*0660*/  CALL.REL.NOINC `($__internal_0_$__cuda_sm3x_div_rn_noftz_f32_slowpath) ;  /* 0x0000000000607944 */ /* 0x000fea0003c00000 */
.L_x_7:
[----:B------:R-:W-:Y:S05]  /*0670*/  BSYNC.RECONVERGENT B0 ;  /* 0x0000000000007941 */ /* 0x000fea0003800200 */
.L_x_6:
[----:B------:R-:W-:Y:S01]  /*0680*/  FADD R0, R8, R3 ;  /* 0x0000000308007221 */ /* 0x000fe20000000000 */
[----:B------:R-:W-:Y:S01]  /*0690*/  FADD R9, R9, 0.0099999997764825820923 ;  /* 0x3c23d70a09097421 */ /* 0x000fe20000000000 */
[----:B------:R-:W-:Y:S06]  /*06a0*/  BRA.U UP0, `(.L_x_8) ;  /* 0xfffffff9009c7547 */ /* 0x000fec000b83ffff */
[----:B------:R-:W-:Y:S02]  /*06b0*/  HFMA2 R3, -RZ, RZ, 1.306640625, 0.102294921875 ;  /* 0x3d3a2e8cff037431 */ /* 0x000fe400000001ff */
[----:B------:R-:W-:Y:S01]  /*06c0*/  IMAD.MOV.U32 R2, RZ, RZ, 0x41b00000 ;  /* 0x41b00000ff027424 */ /* 0x000fe200078e00ff */
[----:B------:R-:W0:Y:S01]  /*06d0*/  FCHK P0, R0, 22 ;  /* 0x41b0000000007902 */ /* 0x000e220000000000 */
[----:B------:R-:W-:Y:S02]  /*06e0*/  BSSY.RECONVERGENT B0, `(.L_x_9) ;  /* 0x000000c000007945 */ /* 0x000fe40003800200 */
[----:B------:R-:W-:-:S04]  /*06f0*/  FFMA R2, R3, -R2, 1 ;  /* 0x3f80000003027423 */ /* 0x000fc80000000802 */
[----:B------:R-:W-:-:S04]  /*0700*/  FFMA R3, R2, R3, 0.045454546809196472168 ;  /* 0x3d3a2e8c02037423 */ /* 0x000fc80000000003 */
[----:B------:R-:W-:-:S04]  /*0710*/  FFMA R2, R0, R3, RZ ;  /* 0x0000000300027223 */ /* 0x000fc800000000ff */
[----:B------:R-:W-:-:S04]  /*0720*/  FFMA R4, R2, -22, R0 ;  /* 0xc1b0000002047823 */ /* 0x000fc80000000000 */
[----:B------:R-:W-:Y:S01]  /*0730*/  FFMA R5, R3, R4, R2 ;  /* 0x0000000403057223 */ /* 0x000fe20000000002 */
[----:B0-----:R-:W-:Y:S06]  /*0740*/  @!P0 BRA `(.L_x_10) ;  /* 0x0000000000148947 */ /* 0x001fec0003800000 */
[----:B------:R-:W-:Y:S02]  /*0750*/  MOV R2, R0 ;  /* 0x0000000000027202 */ /* 0x000fe40000000f00 */
[----:B------:R-:W-:Y:S02]  /*0760*/  MOV R3, 0x41b00000 ;  /* 0x41b0000000037802 */ /* 0x000fe40000000f00 */
[----:B------:R-:W-:-:S07]  /*0770*/  MOV R10, 0x790 ;  /* 0x00000790000a7802 */ /* 0x000fce0000000f00 */
[----:B------:R-:W-:Y:S05]  /*0780*/  CALL.REL.NOINC `($__internal_0_$__cuda_sm3x_div_rn_noftz_f32_slowpath) ;  /* 0x0000000000187944 */ /* 0x000fea0003c00000 */
[----:B------:R-:W-:-:S07]  /*0790*/  IMAD.MOV.U32 R5, RZ, RZ, R3 ;  /* 0x000000ffff057224 */ /* 0x000fce00078e0003 */
.L_x_10:
[----:B------:R-:W-:Y:S05]  /*07a0*/  BSYNC.RECONVERGENT B0 ;  /* 0x0000000000007941 */ /* 0x000fea0003800200 */
.L_x_9:
[----:B------:R-:W0:Y:S02]  /*07b0*/  LDC.64 R2, c[0x0][0x388] ;  /* 0x0000e200ff027b82 */ /* 0x000e240000000a00 */
[----:B0-----:R-:W-:-:S05]  /*07c0*/  IMAD.WIDE R6, R6, 0x4, R2 ;  /* 0x0000000406067825 */ /* 0x001fca00078e0202 */
[----:B------:R-:W-:Y:S01]  /*07d0*/  STG.E desc[UR6][R6.64], R5 ;  /* 0x0000000506007986 */ /* 0x000fe2000c101906 */
[----:B------:R-:W-:Y:S05]  /*07e0*/  EXIT ;  /* 0x000000000000794d */ /* 0x000fea0003800000 */
        .weak           $__internal_0_$__cuda_sm3x_div_rn_noftz_f32_slowpath
        .type           $__internal_0_$__cuda_sm3x_div_rn_noftz_f32_slowpath,@function
        .size           $__internal_0_$__cuda_sm3x_div_rn_noftz_f32_slowpath,(.L_x_23 - $__internal_0_$__cuda_sm3x_div_rn_noftz_f32_slowpath)
$__internal_0_$__cuda_sm3x_div_rn_noftz_f32_slowpath:
[----:B------:R-:W-:Y:S01]  /*07f0*/  SHF.R.U32.HI R12, RZ, 0x17, R3 ;  /* 0x00000017ff0c7819 */ /* 0x000fe20000011603 */
[----:B------:R-:W-:Y:S01]  /*0800*/  BSSY.RECONVERGENT B1, `(.L_x_11) ;  /* 0x0000062000017945 */ /* 0x000fe20003800200 */
[----:B------:R-:W-:Y:S02]  /*0810*/  SHF.R.U32.HI R11, RZ, 0x17, R2 ;  /* 0x00000017ff0b7819 */ /* 0x000fe40000011602 */
[----:B------:R-:W-:Y:S02]  /*0820*/  LOP3.LUT R12, R12, 0xff, RZ, 0xc0, !PT ;  /* 0x000000ff0c0c7812 */ /* 0x000fe400078ec0ff */
[----:B------:R-:W-:Y:S02]  /*0830*/  LOP3.LUT R16, R11, 0xff, RZ, 0xc0, !PT ;  /* 0x000000ff0b107812 */ /* 0x000fe400078ec0ff */
[----:B------:R-:W-:Y:S02]  /*0840*/  IADD3 R14, PT, PT, R12, -0x1, RZ ;  /* 0xffffffff0c0e7810 */ /* 0x000fe40007ffe0ff */
[----:B------:R-:W-:-:S02]  /*0850*/  IADD3 R13, PT, PT, R16, -0x1, RZ ;  /* 0xffffffff100d7810 */ /* 0x000fc40007ffe0ff */
[----:B------:R-:W-:-:S04]  /*0860*/  ISETP.GT.U32.AND P0, PT, R14, 0xfd, PT ;  /* 0x000000fd0e00780c */ /* 0x000fc80003f04070 */
[----:B------:R-:W-:-:S13]  /*0870*/  ISETP.GT.U32.OR P0, PT, R13, 0xfd, P0 ;  /* 0x000000fd0d00780c */ /* 0x000fda0000704470 */
[----:B------:R-:W-:Y:S01]  /*0880*/  @!P0 IMAD.MOV.U32 R11, RZ, RZ, RZ ;  /* 0x000000ffff0b8224 */ /* 0x000fe200078e00ff */
[----:B------:R-:W-:Y:S06]  /*0890*/  @!P0 BRA `(.L_x_12) ;  /* 0x00000000005c8947 */ /* 0x000fec0003800000 */
[----:B------:R-:W-:Y:S02]  /*08a0*/  FSETP.GTU.FTZ.AND P0, PT, |R2|, +INF , PT ;  /* 0x7f8000000200780b */ /* 0x000fe40003f1c200 */
[----:B------:R-:W-:-:S04]  /*08b0*/  FSETP.GTU.FTZ.AND P1, PT, |R3|, +INF , PT ;  /* 0x7f8000000300780b */ /* 0x000fc80003f3c200 */
[----:B------:R-:W-:-:S13]  /*08c0*/  PLOP3.LUT P0, PT, P0, P1, PT, 0xf8, 0x8f ;  /* 0x00000000008f781c */ /* 0x000fda0000703f70 */
[----:B------:R-:W-:Y:S05]  /*08d0*/  @P0 BRA `(.L_x_13) ;  /* 0x00000004004c0947 */ /* 0x000fea0003800000 */
[----:B------:R-:W-:-:S13]  /*08e0*/  LOP3.LUT P0, RZ, R3, 0x7fffffff, R2, 0xc8, !PT ;  /* 0x7fffffff03ff7812 */ /* 0x000fda000780c802 */
[----:B------:R-:W-:Y:S05]  /*08f0*/  @!P0 BRA `(.L_x_14) ;  /* 0x00000004003c8947 */ /* 0x000fea0003800000 */
[C---:B------:R-:W-:Y:S02]  /*0900*/  FSETP.NEU.FTZ.AND P2, PT, |R2|.reuse, +INF , PT ;  /* 0x7f8000000200780b */ /* 0x040fe40003f5d200 */
[----:B------:R-:W-:Y:S02]  /*0910*/  FSETP.NEU.FTZ.AND P1, PT, |R3|, +INF , PT ;  /* 0x7f8000000300780b */ /* 0x000fe40003f3d200 */
[----:B------:R-:W-:-:S11]  /*0920*/  FSETP.NEU.FTZ.AND P0, PT, |R2|, +INF , PT ;  /* 0x7f8000000200780b */ /* 0x000fd60003f1d200 */
[----:B------:R-:W-:Y:S05]  /*0930*/  @!P1 BRA !P2, `(.L_x_14) ;  /* 0x00000004002c9947 */ /* 0x000fea0005000000 */
[----:B------:R-:W-:-:S04]  /*0940*/  LOP3.LUT P2, RZ, R2, 0x7fffffff, RZ, 0xc0, !PT ;  /* 0x7fffffff02ff7812 */ /* 0x000fc8000784c0ff */
[----:B------:R-:W-:-:S13]  /*0950*/  PLOP3.LUT P1, PT, P1, P2, PT, 0x2f, 0xf2 ;  /* 0x0000000000f2781c */ /* 0x000fda0000f24577 */
[----:B------:R-:W-:Y:S05]  /*0960*/  @P1 BRA `(.L_x_15) ;  /* 0x0000000400181947 */ /* 0x000fea0003800000 */
[----:B------:R-:W-:-:S04]  /*0970*/  LOP3.LUT P1, RZ, R3, 0x7fffffff, RZ, 0xc0, !PT ;  /* 0x7fffffff03ff7812 */ /* 0x000fc8000782c0ff */
[----:B------:R-:W-:-:S13]  /*0980*/  PLOP3.LUT P0, PT, P0, P1, PT, 0x2f, 0xf2 ;  /* 0x0000000000f2781c */ /* 0x000fda0000702577 */
[----:B------:R-:W-:Y:S05]  /*0990*/  @P0 BRA `(.L_x_16) ;  /* 0x0000000400000947 */ /* 0x000fea0003800000 */
[----:B------:R-:W-:Y:S02]  /*09a0*/  ISETP.GE.AND P0, PT, R13, RZ, PT ;  /* 0x000000ff0d00720c */ /* 0x000fe40003f06270 */
[----:B------:R-:W-:-:S11]  /*09b0*/  ISETP.GE.AND P1, PT, R14, RZ, PT ;  /* 0x000000ff0e00720c */ /* 0x000fd60003f26270 */
[----:B------:R-:W-:Y:S01]  /*09c0*/  @P0 MOV R11, RZ ;  /* 0x000000ff000b0202 */ /* 0x000fe20000000f00 */
[----:B------:R-:W-:Y:S01]  /*09d0*/  @!P0 FFMA R2, R2, 1.84467440737095516160e+19, RZ ;  /* 0x5f80000002028823 */ /* 0x000fe200000000ff */
[----:B------:R-:W-:Y:S01]  /*09e0*/  @!P0 MOV R11, 0xffffffc0 ;  /* 0xffffffc0000b8802 */ /* 0x000fe20000000f00 */
[----:B------:R-:W-:-:S04]  /*09f0*/  @!P1 FFMA R3, R3, 1.84467440737095516160e+19, RZ ;  /* 0x5f80000003039823 */ /* 0x000fc800000000ff */
[----:B------:R-:W-:-:S07]  /*0a00*/  @!P1 VIADD R11, R11, 0x40 ;  /* 0x000000400b0b9836 */ /* 0x000fce0000000000 */
.L_x_12:
[----:B------:R-:W-:Y:S01]  /*0a10*/  LEA R14, R12, 0xc0800000, 0x17 ;  /* 0xc08000000c0e7811 */ /* 0x000fe200078eb8ff */
[----:B------:R-:W-:Y:S03]  /*0a20*/  BSSY.RECONVERGENT B2, `(.L_x_17) ;  /* 0x0000036000027945 */ /* 0x000fe60003800200 */
[----:B------:R-:W-:Y:S02]  /*0a30*/  IADD3 R14, PT, PT, -R14, R3, RZ ;  /* 0x000000030e0e7210 */ /* 0x000fe40007ffe1ff */
[----:B------:R-:W-:Y:S02]  /*0a40*/  IADD3 R3, PT, PT, R16, -0x7f, RZ ;  /* 0xffffff8110037810 */ /* 0x000fe40007ffe0ff */
[----:B------:R-:W0:Y:S01]  /*0a50*/  MUFU.RCP R13, R14 ;  /* 0x0000000e000d7308 */ /* 0x000e220000001000 */
[----:B------:R-:W-:Y:S01]  /*0a60*/  FADD.FTZ R15, -R14, -RZ ;  /* 0x800000ff0e0f7221 */ /* 0x000fe20000010100 */
[C---:B------:R-:W-:Y:S01]  /*0a70*/  IADD3 R12, PT, PT, R3.reuse, 0x7f, -R12 ;  /* 0x0000007f030c7810 */ /* 0x040fe20007ffe80c */
[----:B------:R-:W-:-:S04]  /*0a80*/  IMAD R2, R3, -0x800000, R2 ;  /* 0xff80000003027824 */ /* 0x000fc800078e0202 */
[----:B------:R-:W-:Y:S02]  /*0a90*/  IMAD.IADD R12, R12, 0x1, R11 ;  /* 0x000000010c0c7824 */ /* 0x000fe400078e020b */
[----:B0-----:R-:W-:-:S04]  /*0aa0*/  FFMA R16, R13, R15, 1 ;  /* 0x3f8000000d107423 */ /* 0x001fc8000000000f */
[----:B------:R-:W-:-:S04]  /*0ab0*/  FFMA R18, R13, R16, R13 ;  /* 0x000000100d127223 */ /* 0x000fc8000000000d */
[----:B------:R-:W-:-:S04]  /*0ac0*/  FFMA R13, R2, R18, RZ ;  /* 0x00000012020d7223 */ /* 0x000fc800000000ff */
[----:B------:R-:W-:-:S04]  /*0ad0*/  FFMA R16, R15, R13, R2 ;  /* 0x0000000d0f107223 */ /* 0x000fc80000000002 */
[----:B------:R-:W-:-:S04]  /*0ae0*/  FFMA R13, R18, R16, R13 ;  /* 0x00000010120d7223 */ /* 0x000fc8000000000d */
[----:B------:R-:W-:-:S04]  /*0af0*/  FFMA R16, R15, R13, R2 ;  /* 0x0000000d0f107223 */ /* 0x000fc80000000002 */
[----:B------:R-:W-:-:S05]  /*0b00*/  FFMA R2, R18, R16, R13 ;  /* 0x0000001012027223 */ /* 0x000fca000000000d */
[----:B------:R-:W-:-:S04]  /*0b10*/  SHF.R.U32.HI R3, RZ, 0x17, R2 ;  /* 0x00000017ff037819 */ /* 0x000fc80000011602 */
[----:B------:R-:W-:-:S04]  /*0b20*/  LOP3.LUT R3, R3, 0xff, RZ, 0xc0, !PT ;  /* 0x000000ff03037812 */ /* 0x000fc800078ec0ff */
[----:B------:R-:W-:-:S04]  /*0b30*/  IADD3 R15, PT, PT, R3, R12, RZ ;  /* 0x0000000c030f7210 */ /* 0x000fc80007ffe0ff */
[----:B------:R-:W-:-:S04]  /*0b40*/  IADD3 R3, PT, PT, R15, -0x1, RZ ;  /* 0xffffffff0f037810 */ /* 0x000fc80007ffe0ff */
[----:B------:R-:W-:-:S13]  /*0b50*/  ISETP.GE.U32.AND P0, PT, R3, 0xfe, PT ;  /* 0x000000fe0300780c */ /* 0x000fda0003f06070 */
[----:B------:R-:W-:Y:S05]  /*0b60*/  @!P0 BRA `(.L_x_18) ;  /* 0x0000000000808947 */ /* 0x000fea0003800000 */
[----:B------:R-:W-:-:S13]  /*0b70*/  ISETP.GT.AND P0, PT, R15, 0xfe, PT ;  /* 0x000000fe0f00780c */ /* 0x000fda0003f04270 */
[----:B------:R-:W-:Y:S05]  /*0b80*/  @P0 BRA `(.L_x_19) ;  /* 0x00000000006c0947 */ /* 0x000fea0003800000 */
[----:B------:R-:W-:-:S13]  /*0b90*/  ISETP.GE.AND P0, PT, R15, 0x1, PT ;  /* 0x000000010f00780c */ /* 0x000fda0003f06270 */
[----:B------:R-:W-:Y:S05]  /*0ba0*/  @P0 BRA `(.L_x_20) ;  /* 0x0000000000740947 */ /* 0x000fea0003800000 */
[----:B------:R-:W-:Y:S02]  /*0bb0*/  ISETP.GE.AND P0, PT, R15, -0x18, PT ;  /* 0xffffffe80f00780c */ /* 0x000fe40003f06270 */
[----:B------:R-:W-:-:S11]  /*0bc0*/  LOP3.LUT R2, R2, 0x80000000, RZ, 0xc0, !PT ;  /* 0x8000000002027812 */ /* 0x000fd600078ec0ff */
[----:B------:R-:W-:Y:S05]  /*0bd0*/  @!P0 BRA `(.L_x_20) ;  /* 0x0000000000688947 */ /* 0x000fea0003800000 */
[CCC-:B------:R-:W-:Y:S01]  /*0be0*/  FFMA.RZ R3, R18.reuse, R16.reuse, R13.reuse ;  /* 0x0000001012037223 */ /* 0x1c0fe2000000c00d */
[C---:B------:R-:W-:Y:S02]  /*0bf0*/  VIADD R14, R15.reuse, 0x20 ;  /* 0x000000200f0e7836 */ /* 0x040fe40000000000 */
[CCC-:B------:R-:W-:Y:S01]  /*0c00*/  FFMA.RM R12, R18.reuse, R16.reuse, R13.reuse ;  /* 0x00000010120c7223 */ /* 0x1c0fe2000000400d */
[----:B------:R-:W-:Y:S02]  /*0c10*/  ISETP.NE.AND P2, PT, R15, RZ, PT ;  /* 0x000000ff0f00720c */ /* 0x000fe40003f45270 */
[----:B------:R-:W-:Y:S01]  /*0c20*/  LOP3.LUT R11, R3, 0x7fffff, RZ, 0xc0, !PT ;  /* 0x007fffff030b7812 */ /* 0x000fe200078ec0ff */
[----:B------:R-:W-:Y:S01]  /*0c30*/  FFMA.RP R3, R18, R16, R13 ;  /* 0x0000001012037223 */ /* 0x000fe2000000800d */
[----:B------:R-:W-:Y:S02]  /*0c40*/  ISETP.NE.AND P1, PT, R15, RZ, PT ;  /* 0x000000ff0f00720c */ /* 0x000fe40003f25270 */
[----:B------:R-:W-:-:S02]  /*0c50*/  LOP3.LUT R11, R11, 0x800000, RZ, 0xfc, !PT ;  /* 0x008000000b0b7812 */ /* 0x000fc400078efcff */
[----:B------:R-:W-:Y:S02]  /*0c60*/  IADD3 R13, PT, PT, -R15, RZ, RZ ;  /* 0x000000ff0f0d7210 */ /* 0x000fe40007ffe1ff */
[----:B------:R-:W-:Y:S02]  /*0c70*/  SHF.L.U32 R14, R11, R14, RZ ;  /* 0x0000000e0b0e7219 */ /* 0x000fe400000006ff */
[----:B------:R-:W-:Y:S02]  /*0c80*/  FSETP.NEU.FTZ.AND P0, PT, R3, R12, PT ;  /* 0x0000000c0300720b */ /* 0x000fe40003f1d000 */
[----:B------:R-:W-:Y:S02]  /*0c90*/  SEL R12, R13, RZ, P2 ;  /* 0x000000ff0d0c7207 */ /* 0x000fe40001000000 */
[----:B------:R-:W-:Y:S02]  /*0ca0*/  ISETP.NE.AND P1, PT, R14, RZ, P1 ;  /* 0x000000ff0e00720c */ /* 0x000fe40000f25270 */
[----:B------:R-:W-:-:S02]  /*0cb0*/  SHF.R.U32.HI R12, RZ, R12, R11 ;  /* 0x0000000cff0c7219 */ /* 0x000fc4000001160b */
[----:B------:R-:W-:Y:S02]  /*0cc0*/  PLOP3.LUT P0, PT, P0, P1, PT, 0xf8, 0x8f ;  /* 0x00000000008f781c */ /* 0x000fe40000703f70 */
[----:B------:R-:W-:Y:S02]  /*0cd0*/  SHF.R.U32.HI R14, RZ, 0x1, R12 ;  /* 0x00000001ff0e7819 */ /* 0x000fe4000001160c */
[----:B------:R-:W-:-:S04]  /*0ce0*/  SEL R3, RZ, 0x1, !P0 ;  /* 0x00000001ff037807 */ /* 0x000fc80004000000 */
[----:B------:R-:W-:-:S04]  /*0cf0*/  LOP3.LUT R3, R3, 0x1, R14, 0xf8, !PT ;  /* 0x0000000103037812 */ /* 0x000fc800078ef80e */
[----:B------:R-:W-:-:S04]  /*0d00*/  LOP3.LUT R3, R3, R12, RZ, 0xc0, !PT ;  /* 0x0000000c03037212 */ /* 0x000fc800078ec0ff */
[----:B------:R-:W-:-:S04]  /*0d10*/  IADD3 R3, PT, PT, R14, R3, RZ ;  /* 0x000000030e037210 */ /* 0x000fc80007ffe0ff */
[----:B------:R-:W-:Y:S01]  /*0d20*/  LOP3.LUT R2, R3, R2, RZ, 0xfc, !PT ;  /* 0x0000000203027212 */ /* 0x000fe200078efcff */
[----:B------:R-:W-:Y:S06]  /*0d30*/  BRA `(.L_x_20) ;  /* 0x0000000000107947 */ /* 0x000fec0003800000 */
.L_x_19:
[----:B------:R-:W-:-:S04]  /*0d40*/  LOP3.LUT R2, R2, 0x80000000, RZ, 0xc0, !PT ;  /* 0x8000000002027812 */ /* 0x000fc800078ec0ff */
[----:B------:R-:W-:Y:S01]  /*0d50*/  LOP3.LUT R2, R2, 0x7f800000, RZ, 0xfc, !PT ;  /* 0x7f80000002027812 */ /* 0x000fe200078efcff */
[----:B------:R-:W-:Y:S06]  /*0d60*/  BRA `(.L_x_20) ;  /* 0x0000000000047947 */ /* 0x000fec0003800000 */
.L_x_18:
[----:B------:R-:W-:-:S07]  /*0d70*/  IMAD R2, R12, 0x800000, R2 ;  /* 0x008000000c027824 */ /* 0x000fce00078e0202 */
.L_x_20:
[----:B------:R-:W-:Y:S05]  /*0d80*/  BSYNC.RECONVERGENT B2 ;  /* 0x0000000000027941 */ /* 0x000fea0003800200 */
.L_x_17:
[----:B------:R-:W-:Y:S05]  /*0d90*/  BRA `(.L_x_21) ;  /* 0x0000000000207947 */ /* 0x000fea0003800000 */
.L_x_16:
[----:B------:R-:W-:-:S04]  /*0da0*/  LOP3.LUT R2, R3, 0x80000000, R2, 0x48, !PT ;  /* 0x8000000003027812 */ /* 0x000fc800078e4802 */
[----:B------:R-:W-:Y:S01]  /*0db0*/  LOP3.LUT R2, R2, 0x7f800000, RZ, 0xfc, !PT ;  /* 0x7f80000002027812 */ /* 0x000fe200078efcff */
[----:B------:R-:W-:Y:S06]  /*0dc0*/  BRA `(.L_x_21) ;  /* 0x0000000000147947 */ /* 0x000fec0003800000 */
.L_x_15:
[----:B------:R-:W-:Y:S01]  /*0dd0*/  LOP3.LUT R2, R3, 0x80000000, R2, 0x48, !PT ;  /* 0x8000000003027812 */ /* 0x000fe200078e4802 */
[----:B------:R-:W-:Y:S06]  /*0de0*/  BRA `(.L_x_21) ;  /* 0x00000000000c7947 */ /* 0x000fec0003800000 */
.L_x_14:
[----:B------:R-:W0:Y:S01]  /*0df0*/  MUFU.RSQ R2, -QNAN ;  /* 0xffc0000000027908 */ /* 0x000e220000001400 */
[----:B------:R-:W-:Y:S05]  /*0e00*/  BRA `(.L_x_21) ;  /* 0x0000000000047947 */ /* 0x000fea0003800000 */
.L_x_13:
[----:B------:R-:W-:-:S07]  /*0e10*/  FADD.FTZ R2, R2, R3 ;  /* 0x0000000302027221 */ /* 0x000fce0000010000 */
.L_x_21:
[----:B------:R-:W-:Y:S05]  /*0e20*/  BSYNC.RECONVERGENT B1 ;  /* 0x0000000000017941 */ /* 0x000fea0003800200 */
.L_x_11:
[----:B------:R-:W-:Y:S01]  /*0e30*/  HFMA2 R11, -RZ, RZ, 0, 0 ;  /* 0x00000000ff0b7431 */ /* 0x000fe200000001ff */
[----:B0-----:R-:W-:-:S03]  /*0e40*/  MOV R3, R2 ;  /* 0x0000000200037202 */ /* 0x001fc60000000f00 */
[----:B------:R-:W-:Y:S05]  /*0e50*/  RET.REL.NODEC R10 `(_Z12gaussian_pdfPKfPfffi) ;  /* 0xfffffff00a687950 */ /* 0x000fea0003c3ffff */
.L_x_22:
[----:B------:R-:W-:-:S00]  /*0e60*/  BRA `(.L_x_22) ;  /* 0xfffffffc00fc7947 */ /* 0x000fc0000383ffff */
[----:B------:R-:W-:-:S00]  /*0e70*/  NOP ;  /* 0x0000000000007918 */ /* 0x000fc00000000000 */
        /* <DEDUP_REMOVED lines=8> */
.L_x_23:


//--------------------- .nv.shared.reserved.0     --------------------------
	.section	.nv.shared.reserved.0,"aw",@nobits
	.weak		__nv_reservedSMEM_offset_0_alias
	.size		__nv_reservedSMEM_offset_0_alias, 0, 64
	.other		__nv_reservedSMEM_offset_0_alias,@"STO_CUDA_RESERVED_SHARED STV_DEFAULT"
__nv_reservedSMEM_offset_0_alias:
	.zero		0
	.zero		64


//--------------------- .nv.constant0._Z12gaussian_pdfPKfPfffi --------------------------
	.section	.nv.constant0._Z12gaussian_pdfPKfPfffi,"a",@progbits
	.sectionflags	@""
	.align	4
.nv.constant0._Z12gaussian_pdfPKfPfffi:
	.zero		924


//--------------------- SYMBOLS --------------------------

	.type		.nv.reservedSmem.offset0,@object
	.size		.nv.reservedSmem.offset0,0x4
